	.headerflags	@"EF_CUDA_TEXMODE_UNIFIED EF_CUDA_64BIT_ADDRESS EF_CUDA_ACCELERATORS EF_CUDA_SM90 EF_CUDA_VIRTUAL_SM(EF_CUDA_SM90)"
	.elftype	@"ET_EXEC"


//--------------------- .nv.info                  --------------------------
	.section	.nv.info,"",@"SHT_CUDA_INFO"
	.align	4


	//----- nvinfo : EIATTR_REGCOUNT
	.align		4
        /*0000*/ 	.byte	0x04, 0x2f
        /*0002*/ 	.short	(.L_1 - .L_0)
	.align		4
.L_0:
        /*0004*/ 	.word	index@(triton_poi_fused_constant_pad_nd_relu_27)
        /*0008*/ 	.word	0x0000000e


	//----- nvinfo : EIATTR_MIN_STACK_SIZE
	.align		4
.L_1:
        /*000c*/ 	.byte	0x04, 0x12
        /*000e*/ 	.short	(.L_3 - .L_2)
	.align		4
.L_2:
        /*0010*/ 	.word	index@(triton_poi_fused_constant_pad_nd_relu_27)
        /*0014*/ 	.word	0x00000000


	//----- nvinfo : EIATTR_FRAME_SIZE
	.align		4
.L_3:
        /*0018*/ 	.byte	0x04, 0x11
        /*001a*/ 	.short	(.L_5 - .L_4)
	.align		4
.L_4:
        /*001c*/ 	.word	index@(triton_poi_fused_constant_pad_nd_relu_27)
        /*0020*/ 	.word	0x00000000


	//----- nvinfo : EIATTR_MIN_STACK_SIZE
	.align		4
.L_5:
        /*0024*/ 	.byte	0x04, 0x12
        /*0026*/ 	.short	(.L_7 - .L_6)
	.align		4
.L_6:
        /*0028*/ 	.word	index@(triton_poi_fused_constant_pad_nd_relu_27)
        /*002c*/ 	.word	0x00000000
.L_7:


//--------------------- .nv.info.triton_poi_fused_constant_pad_nd_relu_27 --------------------------
	.section	.nv.info.triton_poi_fused_constant_pad_nd_relu_27,"",@"SHT_CUDA_INFO"
	.sectionflags	@""
	.align	4


	//----- nvinfo : EIATTR_CUDA_API_VERSION
	.align		4
        /*0000*/ 	.byte	0x04, 0x37
        /*0002*/ 	.short	(.L_9 - .L_8)
.L_8:
        /*0004*/ 	.word	0x0000007c


	//----- nvinfo : EIATTR_KPARAM_INFO
	.align		4
.L_9:
        /*0008*/ 	.byte	0x04, 0x17
        /*000a*/ 	.short	(.L_11 - .L_10)
.L_10:
        /*000c*/ 	.word	0x00000000
        /*0010*/ 	.short	0x0002
        /*0012*/ 	.short	0x0010
        /*0014*/ 	.byte	0x00, 0xf0, 0x11, 0x00


	//----- nvinfo : EIATTR_KPARAM_INFO
	.align		4
.L_11:
        /*0018*/ 	.byte	0x04, 0x17
        /*001a*/ 	.short	(.L_13 - .L_12)
.L_12:
        /*001c*/ 	.word	0x00000000
        /*0020*/ 	.short	0x0001
        /*0022*/ 	.short	0x0008
        /*0024*/ 	.byte	0x00, 0xf4, 0x21, 0x00


	//----- nvinfo : EIATTR_KPARAM_INFO
	.align		4
.L_13:
        /*0028*/ 	.byte	0x04, 0x17
        /*002a*/ 	.short	(.L_15 - .L_14)
.L_14:
        /*002c*/ 	.word	0x00000000
        /*0030*/ 	.short	0x0000
        /*0032*/ 	.short	0x0000
        /*0034*/ 	.byte	0x00, 0xf4, 0x21, 0x00


	//----- nvinfo : EIATTR_SPARSE_MMA_MASK
	.align		4
.L_15:
        /*0038*/ 	.byte	0x03, 0x50
        /*003a*/ 	.short	0x0000


	//----- nvinfo : EIATTR_MAXREG_COUNT
	.align		4
        /*003c*/ 	.byte	0x03, 0x1b
        /*003e*/ 	.short	0x00ff


	//----- nvinfo : EIATTR_EXIT_INSTR_OFFSETS
	.align		4
        /*0040*/ 	.byte	0x04, 0x1c
        /*0042*/ 	.short	(.L_17 - .L_16)


	//   ....[0]....
.L_16:
        /*0044*/ 	.word	0x00000400


	//----- nvinfo : EIATTR_REQNTID
	.align		4
.L_17:
        /*0048*/ 	.byte	0x04, 0x10
        /*004a*/ 	.short	(.L_19 - .L_18)
.L_18:
        /*004c*/ 	.word	0x00000080
        /*0050*/ 	.word	0x00000001
        /*0054*/ 	.word	0x00000001


	//----- nvinfo : EIATTR_CBANK_PARAM_SIZE
	.align		4
.L_19:
        /*0058*/ 	.byte	0x03, 0x19
        /*005a*/ 	.short	0x0014


	//----- nvinfo : EIATTR_PARAM_CBANK
	.align		4
        /*005c*/ 	.byte	0x04, 0x0a
        /*005e*/ 	.short	(.L_21 - .L_20)
	.align		4
.L_20:
        /*0060*/ 	.word	index@(.nv.constant0.triton_poi_fused_constant_pad_nd_relu_27)
        /*0064*/ 	.short	0x0210
        /*0066*/ 	.short	0x0014


	//----- nvinfo : EIATTR_SW_WAR
	.align		4
.L_21:
        /*0068*/ 	.byte	0x04, 0x36
        /*006a*/ 	.short	(.L_23 - .L_22)
.L_22:
        /*006c*/ 	.word	0x00000008
.L_23:


//--------------------- .nv.callgraph             --------------------------
	.section	.nv.callgraph,"",@"SHT_CUDA_CALLGRAPH"
	.align	4
	.sectionentsize	8
	.align		4
        /*0000*/ 	.word	0x00000000
	.align		4
        /*0004*/ 	.word	0xffffffff
	.align		4
        /*0008*/ 	.word	0x00000000
	.align		4
        /*000c*/ 	.word	0xfffffffe
	.align		4
        /*0010*/ 	.word	0x00000000
	.align		4
        /*0014*/ 	.word	0xfffffffd
	.align		4
        /*0018*/ 	.word	0x00000000
	.align		4
        /*001c*/ 	.word	0xfffffffc


//--------------------- .text.triton_poi_fused_constant_pad_nd_relu_27 --------------------------
	.section	.text.triton_poi_fused_constant_pad_nd_relu_27,"ax",@progbits
	.align	128
        .global         triton_poi_fused_constant_pad_nd_relu_27
        .type           triton_poi_fused_constant_pad_nd_relu_27,@function
        .size           triton_poi_fused_constant_pad_nd_relu_27,(.L_x_1 - triton_poi_fused_constant_pad_nd_relu_27)
        .other          triton_poi_fused_constant_pad_nd_relu_27,@"STO_CUDA_ENTRY STV_DEFAULT"
triton_poi_fused_constant_pad_nd_relu_27:
.text.triton_poi_fused_constant_pad_nd_relu_27:
[----:B------:R-:W-:Y:S01]  /*0000*/  LDC R1, c[0x0][0x28] ;  /* 0x00000a00ff017b82 */ /* 0x000fe20000000800 */
[----:B------:R-:W1:Y:S01]  /*0010*/  S2R R0, SR_TID.X ;  /* 0x0000000000007919 */ /* 0x000e620000002100 */
[----:B------:R-:W-:Y:S01]  /*0020*/  ULDC.64 UR4, c[0x0][0x210] ;  /* 0x0000840000047ab9 */ /* 0x000fe20000000a00 */
[----:B------:R-:W2:Y:S01]  /*0030*/  S2R R3, SR_CTAID.X ;  /* 0x0000000000037919 */ /* 0x000ea20000002500 */
[----:B-1----:R-:W-:-:S05]  /*0040*/  IMAD.SHL.U32 R0, R0, 0x2, RZ ;  /* 0x0000000200007824 */ /* 0x002fca00078e00ff */
[----:B------:R-:W-:-:S05]  /*0050*/  LOP3.LUT R0, R0, 0xfe, RZ, 0xc0, !PT ;  /* 0x000000fe00007812 */ /* 0x000fca00078ec0ff */
[----:B--2---:R-:W-:-:S04]  /*0060*/  IMAD R3, R3, 0x100, R0 ;  /* 0x0000010003037824 */ /* 0x004fc800078e0200 */
[C---:B------:R-:W-:Y:S02]  /*0070*/  VIADD R0, R3.reuse, 0x1 ;  /* 0x0000000103007836 */ /* 0x040fe40000000000 */
[----:B------:R-:W-:-:S04]  /*0080*/  IMAD.HI R2, R3, 0x66666667, RZ ;  /* 0x6666666703027827 */ /* 0x000fc800078e02ff */
[----:B------:R-:W-:Y:S01]  /*0090*/  IMAD.HI R4, R0, 0x66666667, RZ ;  /* 0x6666666700047827 */ /* 0x000fe200078e02ff */
[----:B------:R-:W-:-:S04]  /*00a0*/  SHF.R.S32.HI R5, RZ, 0x1, R2 ;  /* 0x00000001ff057819 */ /* 0x000fc80000011402 */
[----:B------:R-:W-:Y:S02]  /*00b0*/  SHF.R.S32.HI R7, RZ, 0x1, R4 ;  /* 0x00000001ff077819 */ /* 0x000fe40000011404 */
[----:B------:R-:W-:Y:S01]  /*00c0*/  LEA.HI R5, R2, R5, RZ, 0x1 ;  /* 0x0000000502057211 */ /* 0x000fe200078f08ff */
[----:B------:R-:W-:Y:S01]  /*00d0*/  IMAD.MOV.U32 R2, RZ, RZ, RZ ;  /* 0x000000ffff027224 */ /* 0x000fe200078e00ff */
[----:B------:R-:W-:-:S03]  /*00e0*/  LEA.HI R7, R4, R7, RZ, 0x1 ;  /* 0x0000000704077211 */ /* 0x000fc600078f08ff */
[----:B------:R-:W-:-:S04]  /*00f0*/  IMAD.HI R4, R5, 0x2aaaaaab, RZ ;  /* 0x2aaaaaab05047827 */ /* 0x000fc800078e02ff */
[----:B------:R-:W-:Y:S01]  /*0100*/  IMAD.HI R6, R7, 0x2aaaaaab, RZ ;  /* 0x2aaaaaab07067827 */ /* 0x000fe200078e02ff */
[----:B------:R-:W-:-:S03]  /*0110*/  LEA.HI R4, R4, R4, RZ, 0x1 ;  /* 0x0000000404047211 */ /* 0x000fc600078f08ff */
[----:B------:R-:W-:Y:S01]  /*0120*/  IMAD.HI R2, R3, -0x77777777, R2 ;  /* 0x8888888903027827 */ /* 0x000fe200078e0202 */
[----:B------:R-:W-:-:S03]  /*0130*/  LEA.HI R6, R6, R6, RZ, 0x1 ;  /* 0x0000000606067211 */ /* 0x000fc600078f08ff */
[----:B------:R-:W-:Y:S01]  /*0140*/  IMAD R4, R4, -0x6, R5 ;  /* 0xfffffffa04047824 */ /* 0x000fe200078e0205 */
[----:B------:R-:W-:Y:S01]  /*0150*/  SHF.R.U32.HI R9, RZ, 0x1f, R2 ;  /* 0x0000001fff097819 */ /* 0x000fe20000011602 */
[----:B------:R-:W-:Y:S02]  /*0160*/  IMAD R6, R6, -0x6, R7 ;  /* 0xfffffffa06067824 */ /* 0x000fe400078e0207 */
[----:B------:R-:W-:Y:S01]  /*0170*/  IMAD R5, R5, -0x5, R3 ;  /* 0xfffffffb05057824 */ /* 0x000fe200078e0203 */
[----:B------:R-:W-:Y:S01]  /*0180*/  LEA.HI R9, R2, R9, RZ, 0x1c ;  /* 0x0000000902097211 */ /* 0x000fe200078fe0ff */
[----:B------:R-:W-:Y:S02]  /*0190*/  VIADD R2, R4, 0xffffffff ;  /* 0xffffffff04027836 */ /* 0x000fe40000000000 */
[----:B------:R-:W-:Y:S01]  /*01a0*/  VIADD R8, R6, 0xffffffff ;  /* 0xffffffff06087836 */ /* 0x000fe20000000000 */
[----:B------:R-:W-:Y:S01]  /*01b0*/  SHF.R.S32.HI R11, RZ, 0x1f, R5 ;  /* 0x0000001fff0b7819 */ /* 0x000fe20000011405 */
[----:B------:R-:W-:Y:S01]  /*01c0*/  IMAD R0, R7, -0x5, R0 ;  /* 0xfffffffb07007824 */ /* 0x000fe200078e0200 */
[----:B------:R-:W-:Y:S01]  /*01d0*/  ISETP.GE.U32.AND P0, PT, R2, 0x4, PT ;  /* 0x000000040200780c */ /* 0x000fe20003f06070 */
[----:B------:R-:W-:Y:S01]  /*01e0*/  IMAD.SHL.U32 R9, R9, 0x10, RZ ;  /* 0x0000001009097824 */ /* 0x000fe200078e00ff */
[----:B------:R-:W-:Y:S01]  /*01f0*/  ISETP.GE.U32.AND P1, PT, R8, 0x4, PT ;  /* 0x000000040800780c */ /* 0x000fe20003f26070 */
[----:B------:R-:W-:Y:S01]  /*0200*/  IMAD.SHL.U32 R4, R4, 0x4, RZ ;  /* 0x0000000404047824 */ /* 0x000fe200078e00ff */
[----:B------:R-:W-:Y:S01]  /*0210*/  ISETP.GT.AND P0, PT, R5, RZ, !P0 ;  /* 0x000000ff0500720c */ /* 0x000fe20004704270 */
[----:B------:R-:W-:Y:S01]  /*0220*/  IMAD.SHL.U32 R7, R6, 0x4, RZ ;  /* 0x0000000406077824 */ /* 0x000fe200078e00ff */
[----:B------:R-:W-:-:S02]  /*0230*/  SHF.R.S32.HI R2, RZ, 0x1f, R9 ;  /* 0x0000001fff027819 */ /* 0x000fc40000011409 */
[-C--:B------:R-:W-:Y:S02]  /*0240*/  IADD3 R5, P4, P5, R4, R9.reuse, R5 ;  /* 0x0000000904057210 */ /* 0x080fe40007d9e005 */
[----:B------:R-:W-:Y:S02]  /*0250*/  SHF.R.S32.HI R4, RZ, 0x1f, R4 ;  /* 0x0000001fff047819 */ /* 0x000fe40000011404 */
[--C-:B------:R-:W-:Y:S02]  /*0260*/  IADD3 R9, P3, P2, R7, R9, R0.reuse ;  /* 0x0000000907097210 */ /* 0x100fe40007a7e000 */
[----:B------:R-:W-:Y:S02]  /*0270*/  ISETP.GT.AND P1, PT, R0, RZ, !P1 ;  /* 0x000000ff0000720c */ /* 0x000fe40004f24270 */
[----:B------:R-:W-:Y:S02]  /*0280*/  SHF.R.S32.HI R0, RZ, 0x1f, R0 ;  /* 0x0000001fff007819 */ /* 0x000fe40000011400 */
[----:B------:R-:W-:-:S02]  /*0290*/  SHF.R.S32.HI R7, RZ, 0x1f, R7 ;  /* 0x0000001fff077819 */ /* 0x000fc40000011407 */
[-C--:B------:R-:W-:Y:S02]  /*02a0*/  IADD3.X R8, R4, R2.reuse, R11, P4, P5 ;  /* 0x0000000204087210 */ /* 0x080fe400027ea40b */
[----:B------:R-:W-:Y:S01]  /*02b0*/  IADD3.X R2, R7, R2, R0, P3, P2 ;  /* 0x0000000207027210 */ /* 0x000fe20001fe4400 */
[----:B------:R-:W-:Y:S01]  /*02c0*/  IMAD.MOV.U32 R0, RZ, RZ, RZ ;  /* 0x000000ffff007224 */ /* 0x000fe200078e00ff */
[----:B------:R-:W-:Y:S02]  /*02d0*/  LEA R6, P2, R9, UR4, 0x2 ;  /* 0x0000000409067c11 */ /* 0x000fe4000f8410ff */
[----:B------:R-:W-:Y:S02]  /*02e0*/  LEA R4, P4, R5, UR4, 0x2 ;  /* 0x0000000405047c11 */ /* 0x000fe4000f8810ff */
[----:B------:R-:W-:Y:S01]  /*02f0*/  LEA.HI.X R7, R9, UR5, R2, 0x2, P2 ;  /* 0x0000000509077c11 */ /* 0x000fe200090f1402 */
[----:B------:R-:W-:Y:S01]  /*0300*/  IMAD.MOV.U32 R2, RZ, RZ, RZ ;  /* 0x000000ffff027224 */ /* 0x000fe200078e00ff */
[----:B------:R-:W-:Y:S01]  /*0310*/  LEA.HI.X R5, R5, UR5, R8, 0x2, P4 ;  /* 0x0000000505057c11 */ /* 0x000fe2000a0f1408 */
[----:B------:R-:W-:Y:S01]  /*0320*/  ULDC.64 UR4, c[0x0][0x208] ;  /* 0x0000820000047ab9 */ /* 0x000fe20000000a00 */
[----:B------:R-:W1:Y:S03]  /*0330*/  LDC.64 R8, c[0x0][0x218] ;  /* 0x00008600ff087b82 */ /* 0x000e660000000a00 */
[----:B------:R-:W2:Y:S04]  /*0340*/  @P0 LDG.E R0, desc[UR4][R4.64+-0x14] ;  /* 0xffffec0404000981 */ /* 0x000ea8000c1e1900 */
[----:B------:R-:W3:Y:S01]  /*0350*/  @P1 LDG.E R2, desc[UR4][R6.64+-0x14] ;  /* 0xffffec0406021981 */ /* 0x000ee2000c1e1900 */
[----:B--2---:R-:W-:-:S02]  /*0360*/  SEL R0, R0, RZ, P0 ;  /* 0x000000ff00007207 */ /* 0x004fc40000000000 */
[----:B---3--:R-:W-:Y:S02]  /*0370*/  SEL R2, R2, RZ, P1 ;  /* 0x000000ff02027207 */ /* 0x008fe40000800000 */
[----:B------:R-:W-:Y:S02]  /*0380*/  FSETP.GEU.AND P2, PT, R0, RZ, PT ;  /* 0x000000ff0000720b */ /* 0x000fe40003f4e000 */
[----:B------:R-:W-:Y:S02]  /*0390*/  FSETP.GEU.AND P3, PT, R2, RZ, PT ;  /* 0x000000ff0200720b */ /* 0x000fe40003f6e000 */
[----:B------:R-:W-:Y:S02]  /*03a0*/  FSEL R0, R0, RZ, P2 ;  /* 0x000000ff00007208 */ /* 0x000fe40001000000 */
[----:B------:R-:W-:Y:S01]  /*03b0*/  FSEL R10, R2, RZ, P3 ;  /* 0x000000ff020a7208 */ /* 0x000fe20001800000 */
[----:B-1----:R-:W-:Y:S01]  /*03c0*/  IMAD.WIDE R2, R3, 0x4, R8 ;  /* 0x0000000403027825 */ /* 0x002fe200078e0208 */
[----:B------:R-:W-:-:S02]  /*03d0*/  SEL R8, R0, RZ, P0 ;  /* 0x000000ff00087207 */ /* 0x000fc40000000000 */
[----:B------:R-:W-:-:S05]  /*03e0*/  SEL R9, R10, RZ, P1 ;  /* 0x000000ff0a097207 */ /* 0x000fca0000800000 */
[----:B------:R-:W-:Y:S01]  /*03f0*/  STG.E.64 desc[UR4][R2.64], R8 ;  /* 0x0000000802007986 */ /* 0x000fe2000c101b04 */
[----:B------:R-:W-:Y:S05]  /*0400*/  EXIT ;  /* 0x000000000000794d */ /* 0x000fea0003800000 */
.L_x_0:
[----:B------:R-:W-:-:S00]  /*0410*/  BRA `(.L_x_0) ;  /* 0xfffffffc00fc7947 */ /* 0x000fc0000383ffff */
[----:B------:R-:W-:-:S00]  /*0420*/  NOP ;  /* 0x0000000000007918 */ /* 0x000fc00000000000 */
        /* <DEDUP_REMOVED lines=13> */
.L_x_1:


//--------------------- .nv.constant0.triton_poi_fused_constant_pad_nd_relu_27 --------------------------
	.section	.nv.constant0.triton_poi_fused_constant_pad_nd_relu_27,"a",@progbits
	.sectionflags	@""
	.align	4
.nv.constant0.triton_poi_fused_constant_pad_nd_relu_27:
	.zero		548
